	.headerflags	@"EF_CUDA_TEXMODE_UNIFIED EF_CUDA_64BIT_ADDRESS EF_CUDA_ACCELERATORS EF_CUDA_SM90 EF_CUDA_VIRTUAL_SM(EF_CUDA_SM90)"
	.elftype	@"ET_EXEC"


//--------------------- .nv.info                  --------------------------
	.section	.nv.info,"",@"SHT_CUDA_INFO"
	.align	4


	//----- nvinfo : EIATTR_REGCOUNT
	.align		4
        /*0000*/ 	.byte	0x04, 0x2f
        /*0002*/ 	.short	(.L_1 - .L_0)
	.align		4
.L_0:
        /*0004*/ 	.word	index@(triton_poi_fused_mul_0)
        /*0008*/ 	.word	0x0000000a


	//----- nvinfo : EIATTR_MIN_STACK_SIZE
	.align		4
.L_1:
        /*000c*/ 	.byte	0x04, 0x12
        /*000e*/ 	.short	(.L_3 - .L_2)
	.align		4
.L_2:
        /*0010*/ 	.word	index@(triton_poi_fused_mul_0)
        /*0014*/ 	.word	0x00000000


	//----- nvinfo : EIATTR_FRAME_SIZE
	.align		4
.L_3:
        /*0018*/ 	.byte	0x04, 0x11
        /*001a*/ 	.short	(.L_5 - .L_4)
	.align		4
.L_4:
        /*001c*/ 	.word	index@(triton_poi_fused_mul_0)
        /*0020*/ 	.word	0x00000000


	//----- nvinfo : EIATTR_MIN_STACK_SIZE
	.align		4
.L_5:
        /*0024*/ 	.byte	0x04, 0x12
        /*0026*/ 	.short	(.L_7 - .L_6)
	.align		4
.L_6:
        /*0028*/ 	.word	index@(triton_poi_fused_mul_0)
        /*002c*/ 	.word	0x00000000
.L_7:


//--------------------- .nv.info.triton_poi_fused_mul_0 --------------------------
	.section	.nv.info.triton_poi_fused_mul_0,"",@"SHT_CUDA_INFO"
	.sectionflags	@""
	.align	4


	//----- nvinfo : EIATTR_CUDA_API_VERSION
	.align		4
        /*0000*/ 	.byte	0x04, 0x37
        /*0002*/ 	.short	(.L_9 - .L_8)
.L_8:
        /*0004*/ 	.word	0x0000007c


	//----- nvinfo : EIATTR_KPARAM_INFO
	.align		4
.L_9:
        /*0008*/ 	.byte	0x04, 0x17
        /*000a*/ 	.short	(.L_11 - .L_10)
.L_10:
        /*000c*/ 	.word	0x00000000
        /*0010*/ 	.short	0x0002
        /*0012*/ 	.short	0x0010
        /*0014*/ 	.byte	0x00, 0xf0, 0x11, 0x00


	//----- nvinfo : EIATTR_KPARAM_INFO
	.align		4
.L_11:
        /*0018*/ 	.byte	0x04, 0x17
        /*001a*/ 	.short	(.L_13 - .L_12)
.L_12:
        /*001c*/ 	.word	0x00000000
        /*0020*/ 	.short	0x0001
        /*0022*/ 	.short	0x0008
        /*0024*/ 	.byte	0x00, 0xf4, 0x21, 0x00


	//----- nvinfo : EIATTR_KPARAM_INFO
	.align		4
.L_13:
        /*0028*/ 	.byte	0x04, 0x17
        /*002a*/ 	.short	(.L_15 - .L_14)
.L_14:
        /*002c*/ 	.word	0x00000000
        /*0030*/ 	.short	0x0000
        /*0032*/ 	.short	0x0000
        /*0034*/ 	.byte	0x00, 0xf4, 0x21, 0x00


	//----- nvinfo : EIATTR_SPARSE_MMA_MASK
	.align		4
.L_15:
        /*0038*/ 	.byte	0x03, 0x50
        /*003a*/ 	.short	0x0000


	//----- nvinfo : EIATTR_MAXREG_COUNT
	.align		4
        /*003c*/ 	.byte	0x03, 0x1b
        /*003e*/ 	.short	0x00ff


	//----- nvinfo : EIATTR_EXIT_INSTR_OFFSETS
	.align		4
        /*0040*/ 	.byte	0x04, 0x1c
        /*0042*/ 	.short	(.L_17 - .L_16)


	//   ....[0]....
.L_16:
        /*0044*/ 	.word	0x00000110


	//   ....[1]....
        /*0048*/ 	.word	0x00000130


	//----- nvinfo : EIATTR_REQNTID
	.align		4
.L_17:
        /*004c*/ 	.byte	0x04, 0x10
        /*004e*/ 	.short	(.L_19 - .L_18)
.L_18:
        /*0050*/ 	.word	0x00000080
        /*0054*/ 	.word	0x00000001
        /*0058*/ 	.word	0x00000001


	//----- nvinfo : EIATTR_CRS_STACK_SIZE
	.align		4
.L_19:
        /*005c*/ 	.byte	0x04, 0x1e
        /*005e*/ 	.short	(.L_21 - .L_20)
.L_20:
        /*0060*/ 	.word	0x00000000


	//----- nvinfo : EIATTR_CBANK_PARAM_SIZE
	.align		4
.L_21:
        /*0064*/ 	.byte	0x03, 0x19
        /*0066*/ 	.short	0x0014


	//----- nvinfo : EIATTR_PARAM_CBANK
	.align		4
        /*0068*/ 	.byte	0x04, 0x0a
        /*006a*/ 	.short	(.L_23 - .L_22)
	.align		4
.L_22:
        /*006c*/ 	.word	index@(.nv.constant0.triton_poi_fused_mul_0)
        /*0070*/ 	.short	0x0210
        /*0072*/ 	.short	0x0014


	//----- nvinfo : EIATTR_SW_WAR
	.align		4
.L_23:
        /*0074*/ 	.byte	0x04, 0x36
        /*0076*/ 	.short	(.L_25 - .L_24)
.L_24:
        /*0078*/ 	.word	0x00000008
.L_25:


//--------------------- .nv.callgraph             --------------------------
	.section	.nv.callgraph,"",@"SHT_CUDA_CALLGRAPH"
	.align	4
	.sectionentsize	8
	.align		4
        /*0000*/ 	.word	0x00000000
	.align		4
        /*0004*/ 	.word	0xffffffff
	.align		4
        /*0008*/ 	.word	0x00000000
	.align		4
        /*000c*/ 	.word	0xfffffffe
	.align		4
        /*0010*/ 	.word	0x00000000
	.align		4
        /*0014*/ 	.word	0xfffffffd
	.align		4
        /*0018*/ 	.word	0x00000000
	.align		4
        /*001c*/ 	.word	0xfffffffc


//--------------------- .text.triton_poi_fused_mul_0 --------------------------
	.section	.text.triton_poi_fused_mul_0,"ax",@progbits
	.align	128
        .global         triton_poi_fused_mul_0
        .type           triton_poi_fused_mul_0,@function
        .size           triton_poi_fused_mul_0,(.L_x_3 - triton_poi_fused_mul_0)
        .other          triton_poi_fused_mul_0,@"STO_CUDA_ENTRY STV_DEFAULT"
triton_poi_fused_mul_0:
.text.triton_poi_fused_mul_0:
[----:B------:R-:W0:Y:S02]  /*0000*/  LDC R1, c[0x0][0x28] ;  /* 0x00000a00ff017b82 */ /* 0x000e240000000800 */
[----:B------:R-:W1:Y:S01]  /*0010*/  S2R R0, SR_TID.X ;  /* 0x0000000000007919 */ /* 0x000e620000002100 */
[----:B------:R-:W2:Y:S01]  /*0020*/  LDC.64 R4, c[0x0][0x218] ;  /* 0x00008600ff047b82 */ /* 0x000ea20000000a00 */
[----:B------:R-:W-:Y:S01]  /*0030*/  ULDC.64 UR4, c[0x0][0x208] ;  /* 0x0000820000047ab9 */ /* 0x000fe20000000a00 */
[----:B------:R-:W-:Y:S01]  /*0040*/  BSSY B0, `(.L_x_0) ;  /* 0x000000b000007945 */ /* 0x000fe20003800000 */
[----:B------:R-:W3:Y:S01]  /*0050*/  S2R R7, SR_CTAID.X ;  /* 0x0000000000077919 */ /* 0x000ee20000002500 */
[----:B------:R-:W-:Y:S01]  /*0060*/  HFMA2.MMA R2, -RZ, RZ, 0, 0 ;  /* 0x00000000ff027435 */ /* 0x000fe200000001ff */
[----:B-1----:R-:W-:-:S04]  /*0070*/  LOP3.LUT R0, R0, 0x7f, RZ, 0xc0, !PT ;  /* 0x0000007f00007812 */ /* 0x002fc800078ec0ff */
[----:B---3--:R-:W-:-:S04]  /*0080*/  LEA R7, R7, R0, 0x7 ;  /* 0x0000000007077211 */ /* 0x008fc800078e38ff */
[C---:B------:R-:W-:Y:S01]  /*0090*/  ISETP.GE.AND P0, PT, R7.reuse, 0x100, PT ;  /* 0x000001000700780c */ /* 0x040fe20003f06270 */
[----:B--2---:R-:W-:-:S12]  /*00a0*/  IMAD.WIDE R4, R7, 0x4, R4 ;  /* 0x0000000407047825 */ /* 0x004fd800078e0204 */
[----:B------:R-:W-:Y:S05]  /*00b0*/  @P0 BRA `(.L_x_1) ;  /* 0x00000000000c0947 */ /* 0x000fea0003800000 */
[----:B------:R-:W1:Y:S02]  /*00c0*/  LDC.64 R2, c[0x0][0x210] ;  /* 0x00008400ff027b82 */ /* 0x000e640000000a00 */
[----:B-1----:R-:W-:-:S06]  /*00d0*/  IMAD.WIDE R2, R7, 0x4, R2 ;  /* 0x0000000407027825 */ /* 0x002fcc00078e0202 */
[----:B------:R1:W5:Y:S02]  /*00e0*/  LDG.E R2, desc[UR4][R2.64] ;  /* 0x0000000402027981 */ /* 0x000364000c1e1900 */
.L_x_1:
[----:B------:R-:W-:Y:S05]  /*00f0*/  BSYNC B0 ;  /* 0x0000000000007941 */ /* 0x000fea0003800000 */
.L_x_0:
[----:B-1---5:R-:W-:Y:S01]  /*0100*/  FADD R3, R2, R2 ;  /* 0x0000000202037221 */ /* 0x022fe20000000000 */
[----:B------:R-:W-:Y:S06]  /*0110*/  @P0 EXIT ;  /* 0x000000000000094d */ /* 0x000fec0003800000 */
[----:B------:R-:W-:Y:S01]  /*0120*/  STG.E desc[UR4][R4.64], R3 ;  /* 0x0000000304007986 */ /* 0x000fe2000c101904 */
[----:B------:R-:W-:Y:S05]  /*0130*/  EXIT ;  /* 0x000000000000794d */ /* 0x000fea0003800000 */
.L_x_2:
[----:B------:R-:W-:-:S00]  /*0140*/  BRA `(.L_x_2) ;  /* 0xfffffffc00fc7947 */ /* 0x000fc0000383ffff */
[----:B------:R-:W-:-:S00]  /*0150*/  NOP ;  /* 0x0000000000007918 */ /* 0x000fc00000000000 */
        /* <DEDUP_REMOVED lines=10> */
.L_x_3:


//--------------------- .nv.constant0.triton_poi_fused_mul_0 --------------------------
	.section	.nv.constant0.triton_poi_fused_mul_0,"a",@progbits
	.sectionflags	@""
	.align	4
.nv.constant0.triton_poi_fused_mul_0:
	.zero		548
